//
// Generated by NVIDIA NVVM Compiler
//
// Compiler Build ID: CL-36424714
// Cuda compilation tools, release 13.0, V13.0.88
// Based on NVVM 20.0.0
//

.version 9.0
.target sm_100
.address_size 64

	// .globl	_Z12mandelKernelffPiiiffmi

.visible .entry _Z12mandelKernelffPiiiffmi(
	.param .f32 _Z12mandelKernelffPiiiffmi_param_0,
	.param .f32 _Z12mandelKernelffPiiiffmi_param_1,
	.param .u64 .ptr .align 1 _Z12mandelKernelffPiiiffmi_param_2,
	.param .u32 _Z12mandelKernelffPiiiffmi_param_3,
	.param .u32 _Z12mandelKernelffPiiiffmi_param_4,
	.param .f32 _Z12mandelKernelffPiiiffmi_param_5,
	.param .f32 _Z12mandelKernelffPiiiffmi_param_6,
	.param .u64 _Z12mandelKernelffPiiiffmi_param_7,
	.param .u32 _Z12mandelKernelffPiiiffmi_param_8
)
{
	.reg .pred 	%p<18>;
	.reg .b32 	%r<47>;
	.reg .b32 	%f<59>;
	.reg .b64 	%rd<10>;

	ld.param.f32 	%f30, [_Z12mandelKernelffPiiiffmi_param_0];
	ld.param.f32 	%f32, [_Z12mandelKernelffPiiiffmi_param_1];
	ld.param.u64 	%rd4, [_Z12mandelKernelffPiiiffmi_param_2];
	ld.param.u32 	%r16, [_Z12mandelKernelffPiiiffmi_param_3];
	ld.param.f32 	%f31, [_Z12mandelKernelffPiiiffmi_param_5];
	ld.param.f32 	%f33, [_Z12mandelKernelffPiiiffmi_param_6];
	ld.param.u64 	%rd5, [_Z12mandelKernelffPiiiffmi_param_7];
	ld.param.u32 	%r17, [_Z12mandelKernelffPiiiffmi_param_8];
	cvta.to.global.u64 	%rd6, %rd4;
	mov.u32 	%r18, %ctaid.x;
	mov.u32 	%r19, %ntid.x;
	mov.u32 	%r20, %tid.x;
	mad.lo.s32 	%r21, %r18, %r19, %r20;
	mov.u32 	%r22, %ctaid.y;
	mov.u32 	%r23, %ntid.y;
	mov.u32 	%r24, %tid.y;
	mad.lo.s32 	%r25, %r22, %r23, %r24;
	cvt.rn.f32.u32 	%f34, %r25;
	fma.rn.f32 	%f1, %f33, %f34, %f32;
	cvt.u64.u32 	%rd7, %r25;
	mad.lo.s64 	%rd1, %rd5, %rd7, %rd6;
	shl.b32 	%r1, %r21, 2;
	setp.lt.s32 	%p1, %r17, 1;
	@%p1 bra 	$L__BB0_18;
	max.s32 	%r31, %r16, %r1;
	sub.s32 	%r2, %r31, %r1;
	setp.eq.s32 	%p6, %r2, 0;
	@%p6 bra 	$L__BB0_23;
	cvt.rn.f32.s32 	%f35, %r1;
	fma.rn.f32 	%f2, %f31, %f35, %f30;
	mov.b32 	%r39, 0;
	mov.f32 	%f51, %f1;
	mov.f32 	%f52, %f2;
$L__BB0_3:
	mul.f32 	%f5, %f52, %f52;
	mul.f32 	%f6, %f51, %f51;
	add.f32 	%f36, %f5, %f6;
	setp.gt.f32 	%p7, %f36, 0f40800000;
	mov.u32 	%r46, %r39;
	@%p7 bra 	$L__BB0_5;
	sub.f32 	%f37, %f5, %f6;
	add.f32 	%f38, %f52, %f52;
	add.f32 	%f52, %f2, %f37;
	fma.rn.f32 	%f51, %f38, %f51, %f1;
	add.s32 	%r39, %r39, 1;
	setp.eq.s32 	%p8, %r39, %r17;
	mov.u32 	%r46, %r17;
	@%p8 bra 	$L__BB0_5;
	bra.uni 	$L__BB0_3;
$L__BB0_5:
	mul.wide.s32 	%rd9, %r1, 4;
	add.s64 	%rd2, %rd1, %rd9;
	st.global.u32 	[%rd2], %r46;
	setp.eq.s32 	%p9, %r2, 1;
	@%p9 bra 	$L__BB0_23;
	add.s32 	%r34, %r1, 1;
	cvt.rn.f32.s32 	%f39, %r34;
	fma.rn.f32 	%f9, %f31, %f39, %f30;
	mov.b32 	%r40, 0;
	mov.f32 	%f53, %f1;
	mov.f32 	%f54, %f9;
$L__BB0_7:
	mul.f32 	%f12, %f54, %f54;
	mul.f32 	%f13, %f53, %f53;
	add.f32 	%f40, %f12, %f13;
	setp.gt.f32 	%p10, %f40, 0f40800000;
	mov.u32 	%r41, %r40;
	@%p10 bra 	$L__BB0_9;
	sub.f32 	%f41, %f12, %f13;
	add.f32 	%f42, %f54, %f54;
	add.f32 	%f54, %f9, %f41;
	fma.rn.f32 	%f53, %f42, %f53, %f1;
	add.s32 	%r40, %r40, 1;
	setp.ne.s32 	%p11, %r40, %r17;
	mov.u32 	%r41, %r17;
	@%p11 bra 	$L__BB0_7;
$L__BB0_9:
	st.global.u32 	[%rd2+4], %r41;
	setp.eq.s32 	%p12, %r2, 2;
	@%p12 bra 	$L__BB0_23;
	add.s32 	%r36, %r1, 2;
	cvt.rn.f32.s32 	%f43, %r36;
	fma.rn.f32 	%f16, %f31, %f43, %f30;
	mov.b32 	%r42, 0;
	mov.f32 	%f55, %f1;
	mov.f32 	%f56, %f16;
$L__BB0_11:
	mul.f32 	%f19, %f56, %f56;
	mul.f32 	%f20, %f55, %f55;
	add.f32 	%f44, %f19, %f20;
	setp.gt.f32 	%p13, %f44, 0f40800000;
	mov.u32 	%r43, %r42;
	@%p13 bra 	$L__BB0_13;
	sub.f32 	%f45, %f19, %f20;
	add.f32 	%f46, %f56, %f56;
	add.f32 	%f56, %f16, %f45;
	fma.rn.f32 	%f55, %f46, %f55, %f1;
	add.s32 	%r42, %r42, 1;
	setp.ne.s32 	%p14, %r42, %r17;
	mov.u32 	%r43, %r17;
	@%p14 bra 	$L__BB0_11;
$L__BB0_13:
	st.global.u32 	[%rd2+8], %r43;
	setp.eq.s32 	%p15, %r2, 3;
	@%p15 bra 	$L__BB0_23;
	add.s32 	%r38, %r1, 3;
	cvt.rn.f32.s32 	%f47, %r38;
	fma.rn.f32 	%f23, %f31, %f47, %f30;
	mov.b32 	%r44, 0;
	mov.f32 	%f57, %f1;
	mov.f32 	%f58, %f23;
$L__BB0_15:
	mul.f32 	%f26, %f58, %f58;
	mul.f32 	%f27, %f57, %f57;
	add.f32 	%f48, %f26, %f27;
	setp.gt.f32 	%p16, %f48, 0f40800000;
	mov.u32 	%r45, %r44;
	@%p16 bra 	$L__BB0_17;
	sub.f32 	%f49, %f26, %f27;
	add.f32 	%f50, %f58, %f58;
	add.f32 	%f58, %f23, %f49;
	fma.rn.f32 	%f57, %f50, %f57, %f1;
	add.s32 	%r44, %r44, 1;
	setp.ne.s32 	%p17, %r44, %r17;
	mov.u32 	%r45, %r17;
	@%p17 bra 	$L__BB0_15;
$L__BB0_17:
	st.global.u32 	[%rd2+12], %r45;
	bra.uni 	$L__BB0_23;
$L__BB0_18:
	max.s32 	%r26, %r16, %r1;
	sub.s32 	%r15, %r26, %r1;
	setp.eq.s32 	%p2, %r15, 0;
	@%p2 bra 	$L__BB0_23;
	mul.wide.s32 	%rd8, %r1, 4;
	add.s64 	%rd3, %rd1, %rd8;
	mov.b32 	%r27, 0;
	st.global.u32 	[%rd3], %r27;
	setp.eq.s32 	%p3, %r15, 1;
	@%p3 bra 	$L__BB0_23;
	mov.b32 	%r28, 0;
	st.global.u32 	[%rd3+4], %r28;
	setp.eq.s32 	%p4, %r15, 2;
	@%p4 bra 	$L__BB0_23;
	mov.b32 	%r29, 0;
	st.global.u32 	[%rd3+8], %r29;
	setp.eq.s32 	%p5, %r15, 3;
	@%p5 bra 	$L__BB0_23;
	mov.b32 	%r30, 0;
	st.global.u32 	[%rd3+12], %r30;
$L__BB0_23:
	ret;

}


// ===== COMPILED SASS (sm_100) =====

	.target	sm_100

	.elftype	@"ET_EXEC"


//--------------------- .note.nv.tkinfo           --------------------------
	.section	.note.nv.tkinfo,"",@"SHT_NOTE"
	.sectionflags	@"SHF_NOTE_NV_TKINFO"
	.tkinfo
        /*0018*/ 	.word	0x00000002
        /*0030*/ 	.string	""
        /*0030*/ 	.string	"ptxas"
        /*0030*/ 	.string	"Cuda compilation tools, release 13.0, V13.0.88"
        /*0030*/ 	.string	"Build cuda_13.0.r13.0/compiler.36424714_0"
        /*0030*/ 	.string	"-arch sm_100 -m 64 "



//--------------------- .note.nv.cuinfo           --------------------------
	.section	.note.nv.cuinfo,"",@"SHT_NOTE"
	.sectionflags	@"SHF_NOTE_NV_CUINFO"
        /*0018*/ 	.short	0x0002
        /*001a*/ 	.short	0x0064
        /*001c*/ 	.short	0x0082
	.zero		2


//--------------------- .nv.info                  --------------------------
	.section	.nv.info,"",@"SHT_CUDA_INFO"
	.align	4


	//----- nvinfo : EIATTR_REGCOUNT
	.align		4
        /*0000*/ 	.byte	0x04, 0x2f
        /*0002*/ 	.short	(.L_1 - .L_0)
	.align		4
.L_0:
        /*0004*/ 	.word	index@(_Z12mandelKernelffPiiiffmi)
        /*0008*/ 	.word	0x00000010


	//----- nvinfo : EIATTR_FRAME_SIZE
	.align		4
.L_1:
        /*000c*/ 	.byte	0x04, 0x11
        /*000e*/ 	.short	(.L_3 - .L_2)
	.align		4
.L_2:
        /*0010*/ 	.word	index@(_Z12mandelKernelffPiiiffmi)
        /*0014*/ 	.word	0x00000000


	//----- nvinfo : EIATTR_MIN_STACK_SIZE
	.align		4
.L_3:
        /*0018*/ 	.byte	0x04, 0x12
        /*001a*/ 	.short	(.L_5 - .L_4)
	.align		4
.L_4:
        /*001c*/ 	.word	index@(_Z12mandelKernelffPiiiffmi)
        /*0020*/ 	.word	0x00000000
.L_5:


//--------------------- .nv.compat                --------------------------
	.section	.nv.compat,"",@"SHT_CUDA_COMPAT_INFO"
	.align	4
        /*0000*/ 	.byte	0x02, 0x09, 0x00, 0x00, 0x02, 0x02, 0x01, 0x00, 0x02, 0x05, 0x05, 0x00, 0x03, 0x07, 0x01, 0x01
        /*0010*/ 	.byte	0x02, 0x03, 0x00, 0x00, 0x02, 0x06, 0x01, 0x00, 0x04, 0x0b, 0x08, 0x00, 0x01, 0x00, 0x00, 0x00
        /*0020*/ 	.byte	0x00, 0x00, 0x00, 0x00


//--------------------- .nv.info._Z12mandelKernelffPiiiffmi --------------------------
	.section	.nv.info._Z12mandelKernelffPiiiffmi,"",@"SHT_CUDA_INFO"
	.sectionflags	@""
	.align	4


	//----- nvinfo : EIATTR_CUDA_API_VERSION
	.align		4
        /*0000*/ 	.byte	0x04, 0x37
        /*0002*/ 	.short	(.L_7 - .L_6)
.L_6:
        /*0004*/ 	.word	0x00000082


	//----- nvinfo : EIATTR_KPARAM_INFO
	.align		4
.L_7:
        /*0008*/ 	.byte	0x04, 0x17
        /*000a*/ 	.short	(.L_9 - .L_8)
.L_8:
        /*000c*/ 	.word	0x00000000
        /*0010*/ 	.short	0x0008
        /*0012*/ 	.short	0x0028
        /*0014*/ 	.byte	0x00, 0xf0, 0x11, 0x00


	//----- nvinfo : EIATTR_KPARAM_INFO
	.align		4
.L_9:
        /*0018*/ 	.byte	0x04, 0x17
        /*001a*/ 	.short	(.L_11 - .L_10)
.L_10:
        /*001c*/ 	.word	0x00000000
        /*0020*/ 	.short	0x0007
        /*0022*/ 	.short	0x0020
        /*0024*/ 	.byte	0x00, 0xf0, 0x21, 0x00


	//----- nvinfo : EIATTR_KPARAM_INFO
	.align		4
.L_11:
        /*0028*/ 	.byte	0x04, 0x17
        /*002a*/ 	.short	(.L_13 - .L_12)
.L_12:
        /*002c*/ 	.word	0x00000000
        /*0030*/ 	.short	0x0006
        /*0032*/ 	.short	0x001c
        /*0034*/ 	.byte	0x00, 0xf0, 0x11, 0x00


	//----- nvinfo : EIATTR_KPARAM_INFO
	.align		4
.L_13:
        /*0038*/ 	.byte	0x04, 0x17
        /*003a*/ 	.short	(.L_15 - .L_14)
.L_14:
        /*003c*/ 	.word	0x00000000
        /*0040*/ 	.short	0x0005
        /*0042*/ 	.short	0x0018
        /*0044*/ 	.byte	0x00, 0xf0, 0x11, 0x00


	//----- nvinfo : EIATTR_KPARAM_INFO
	.align		4
.L_15:
        /*0048*/ 	.byte	0x04, 0x17
        /*004a*/ 	.short	(.L_17 - .L_16)
.L_16:
        /*004c*/ 	.word	0x00000000
        /*0050*/ 	.short	0x0004
        /*0052*/ 	.short	0x0014
        /*0054*/ 	.byte	0x00, 0xf0, 0x11, 0x00


	//----- nvinfo : EIATTR_KPARAM_INFO
	.align		4
.L_17:
        /*0058*/ 	.byte	0x04, 0x17
        /*005a*/ 	.short	(.L_19 - .L_18)
.L_18:
        /*005c*/ 	.word	0x00000000
        /*0060*/ 	.short	0x0003
        /*0062*/ 	.short	0x0010
        /*0064*/ 	.byte	0x00, 0xf0, 0x11, 0x00


	//----- nvinfo : EIATTR_KPARAM_INFO
	.align		4
.L_19:
        /*0068*/ 	.byte	0x04, 0x17
        /*006a*/ 	.short	(.L_21 - .L_20)
.L_20:
        /*006c*/ 	.word	0x00000000
        /*0070*/ 	.short	0x0002
        /*0072*/ 	.short	0x0008
        /*0074*/ 	.byte	0x00, 0xf5, 0x21, 0x00


	//----- nvinfo : EIATTR_KPARAM_INFO
	.align		4
.L_21:
        /*0078*/ 	.byte	0x04, 0x17
        /*007a*/ 	.short	(.L_23 - .L_22)
.L_22:
        /*007c*/ 	.word	0x00000000
        /*0080*/ 	.short	0x0001
        /*0082*/ 	.short	0x0004
        /*0084*/ 	.byte	0x00, 0xf0, 0x11, 0x00


	//----- nvinfo : EIATTR_KPARAM_INFO
	.align		4
.L_23:
        /*0088*/ 	.byte	0x04, 0x17
        /*008a*/ 	.short	(.L_25 - .L_24)
.L_24:
        /*008c*/ 	.word	0x00000000
        /*0090*/ 	.short	0x0000
        /*0092*/ 	.short	0x0000
        /*0094*/ 	.byte	0x00, 0xf0, 0x11, 0x00


	//----- nvinfo : EIATTR_SPARSE_MMA_MASK
	.align		4
.L_25:
        /*0098*/ 	.byte	0x03, 0x50
        /*009a*/ 	.short	0x0000


	//----- nvinfo : EIATTR_MAXREG_COUNT
	.align		4
        /*009c*/ 	.byte	0x03, 0x1b
        /*009e*/ 	.short	0x00ff


	//----- nvinfo : EIATTR_MERCURY_ISA_VERSION
	.align		4
        /*00a0*/ 	.byte	0x03, 0x5f
        /*00a2*/ 	.short	0x0101


	//----- nvinfo : EIATTR_VRC_CTA_INIT_COUNT
	.align		4
        /*00a4*/ 	.byte	0x02, 0x4a
	.zero		1
	.zero		1


	//----- nvinfo : EIATTR_EXIT_INSTR_OFFSETS
	.align		4
        /*00a8*/ 	.byte	0x04, 0x1c
        /*00aa*/ 	.short	(.L_27 - .L_26)


	//   ....[0]....
.L_26:
        /*00ac*/ 	.word	0x000001a0


	//   ....[1]....
        /*00b0*/ 	.word	0x00000410


	//   ....[2]....
        /*00b4*/ 	.word	0x000005d0


	//   ....[3]....
        /*00b8*/ 	.word	0x00000790


	//   ....[4]....
        /*00bc*/ 	.word	0x00000940


	//   ....[5]....
        /*00c0*/ 	.word	0x00000990


	//   ....[6]....
        /*00c4*/ 	.word	0x000009d0


	//   ....[7]....
        /*00c8*/ 	.word	0x00000a00


	//   ....[8]....
        /*00cc*/ 	.word	0x00000a30


	//   ....[9]....
        /*00d0*/ 	.word	0x00000a50


	//----- nvinfo : EIATTR_CRS_STACK_SIZE
	.align		4
.L_27:
        /*00d4*/ 	.byte	0x04, 0x1e
        /*00d6*/ 	.short	(.L_29 - .L_28)
.L_28:
        /*00d8*/ 	.word	0x00000000


	//----- nvinfo : EIATTR_CBANK_PARAM_SIZE
	.align		4
.L_29:
        /*00dc*/ 	.byte	0x03, 0x19
        /*00de*/ 	.short	0x002c


	//----- nvinfo : EIATTR_PARAM_CBANK
	.align		4
        /*00e0*/ 	.byte	0x04, 0x0a
        /*00e2*/ 	.short	(.L_31 - .L_30)
	.align		4
.L_30:
        /*00e4*/ 	.word	index@(.nv.constant0._Z12mandelKernelffPiiiffmi)
        /*00e8*/ 	.short	0x0380
        /*00ea*/ 	.short	0x002c


	//----- nvinfo : EIATTR_SW_WAR
	.align		4
.L_31:
        /*00ec*/ 	.byte	0x04, 0x36
        /*00ee*/ 	.short	(.L_33 - .L_32)
.L_32:
        /*00f0*/ 	.word	0x00000008
.L_33:


//--------------------- .nv.callgraph             --------------------------
	.section	.nv.callgraph,"",@"SHT_CUDA_CALLGRAPH"
	.align	4
	.sectionentsize	8
	.align		4
        /*0000*/ 	.word	0x00000000
	.align		4
        /*0004*/ 	.word	0xffffffff
	.align		4
        /*0008*/ 	.word	0x00000000
	.align		4
        /*000c*/ 	.word	0xfffffffe
	.align		4
        /*0010*/ 	.word	0x00000000
	.align		4
        /*0014*/ 	.word	0xfffffffd
	.align		4
        /*0018*/ 	.word	0x00000000
	.align		4
        /*001c*/ 	.word	0xfffffffc


//--------------------- .text._Z12mandelKernelffPiiiffmi --------------------------
	.section	.text._Z12mandelKernelffPiiiffmi,"ax",@progbits
	.align	128
        .global         _Z12mandelKernelffPiiiffmi
        .type           _Z12mandelKernelffPiiiffmi,@function
        .size           _Z12mandelKernelffPiiiffmi,(.L_x_14 - _Z12mandelKernelffPiiiffmi)
        .other          _Z12mandelKernelffPiiiffmi,@"STO_CUDA_ENTRY STV_DEFAULT"
_Z12mandelKernelffPiiiffmi:
.text._Z12mandelKernelffPiiiffmi:
[----:B------:R-:W-:Y:S01]  /*0000*/  LDC R1, c[0x0][0x37c] ;  /* 0x0000df00ff017b82 */ /* 0x000fe20000000800 */
[----:B------:R-:W0:Y:S07]  /*0010*/  S2R R0, SR_TID.Y ;  /* 0x0000000000007919 */ /* 0x000e2e0000002200 */
[----:B------:R-:W1:Y:S01]  /*0020*/  LDC R5, c[0x0][0x360] ;  /* 0x0000d800ff057b82 */ /* 0x000e620000000800 */
[----:B------:R-:W2:Y:S01]  /*0030*/  LDCU UR10, c[0x0][0x3a8] ;  /* 0x00007500ff0a77ac */ /* 0x000ea20008000800 */
[----:B------:R-:W1:Y:S01]  /*0040*/  S2R R4, SR_TID.X ;  /* 0x0000000000047919 */ /* 0x000e620000002100 */
[----:B------:R-:W3:Y:S05]  /*0050*/  LDCU.64 UR8, c[0x0][0x3a0] ;  /* 0x00007400ff0877ac */ /* 0x000eea0008000a00 */
[----:B------:R-:W0:Y:S01]  /*0060*/  S2UR UR4, SR_CTAID.Y ;  /* 0x00000000000479c3 */ /* 0x000e220000002600 */
[----:B------:R-:W4:Y:S07]  /*0070*/  LDCU UR7, c[0x0][0x39c] ;  /* 0x00007380ff0777ac */ /* 0x000f2e0008000800 */
[----:B------:R-:W0:Y:S01]  /*0080*/  LDC R7, c[0x0][0x364] ;  /* 0x0000d900ff077b82 */ /* 0x000e220000000800 */
[----:B--2---:R-:W-:-:S07]  /*0090*/  UISETP.GE.AND UP0, UPT, UR10, 0x1, UPT ;  /* 0x000000010a00788c */ /* 0x004fce000bf06270 */
[----:B------:R-:W1:Y:S08]  /*00a0*/  S2UR UR6, SR_CTAID.X ;  /* 0x00000000000679c3 */ /* 0x000e700000002500 */
[----:B------:R-:W3:Y:S08]  /*00b0*/  LDC.64 R2, c[0x0][0x388] ;  /* 0x0000e200ff027b82 */ /* 0x000ef00000000a00 */
[----:B------:R-:W4:Y:S01]  /*00c0*/  LDC R9, c[0x0][0x384] ;  /* 0x0000e100ff097b82 */ /* 0x000f220000000800 */
[----:B0-----:R-:W-:Y:S01]  /*00d0*/  IMAD R7, R7, UR4, R0 ;  /* 0x0000000407077c24 */ /* 0x001fe2000f8e0200 */
[----:B------:R-:W0:Y:S04]  /*00e0*/  LDCU.64 UR4, c[0x0][0x358] ;  /* 0x00006b00ff0477ac */ /* 0x000e280008000a00 */
[----:B------:R-:W-:Y:S01]  /*00f0*/  I2FP.F32.U32 R0, R7 ;  /* 0x0000000700007245 */ /* 0x000fe20000201000 */
[----:B-1----:R-:W-:-:S05]  /*0100*/  IMAD R5, R5, UR6, R4 ;  /* 0x0000000605057c24 */ /* 0x002fca000f8e0204 */
[----:B------:R-:W-:Y:S01]  /*0110*/  SHF.L.U32 R5, R5, 0x2, RZ ;  /* 0x0000000205057819 */ /* 0x000fe200000006ff */
[----:B---3--:R-:W-:-:S04]  /*0120*/  IMAD.WIDE.U32 R2, R7, UR8, R2 ;  /* 0x0000000807027c25 */ /* 0x008fc8000f8e0002 */
[----:B------:R-:W-:Y:S02]  /*0130*/  IMAD R3, R7, UR9, R3 ;  /* 0x0000000907037c24 */ /* 0x000fe4000f8e0203 */
[----:B----4-:R-:W-:Y:S01]  /*0140*/  FFMA R0, R0, UR7, R9 ;  /* 0x0000000700007c23 */ /* 0x010fe20008000009 */
[----:B0-----:R-:W-:Y:S06]  /*0150*/  BRA.U !UP0, `(.L_x_0) ;  /* 0x0000000508fc7547 */ /* 0x001fec000b800000 */
[----:B------:R-:W0:Y:S02]  /*0160*/  LDCU UR6, c[0x0][0x390] ;  /* 0x00007200ff0677ac */ /* 0x000e240008000800 */
[----:B0-----:R-:W-:-:S04]  /*0170*/  VIMNMX R4, PT, PT, R5, UR6, !PT ;  /* 0x0000000605047c48 */ /* 0x001fc8000ffe0100 */
[----:B------:R-:W-:-:S04]  /*0180*/  IADD3 R4, PT, PT, -R5, R4, RZ ;  /* 0x0000000405047210 */ /* 0x000fc80007ffe1ff */
[----:B------:R-:W-:-:S13]  /*0190*/  ISETP.NE.AND P0, PT, R4, RZ, PT ;  /* 0x000000ff0400720c */ /* 0x000fda0003f05270 */
[----:B------:R-:W-:Y:S05]  /*01a0*/  @!P0 EXIT ;  /* 0x000000000000894d */ /* 0x000fea0003800000 */
[----:B------:R-:W0:Y:S01]  /*01b0*/  LDC R7, c[0x0][0x380] ;  /* 0x0000e000ff077b82 */ /* 0x000e220000000800 */
[----:B------:R-:W0:Y:S01]  /*01c0*/  LDCU UR6, c[0x0][0x398] ;  /* 0x00007300ff0677ac */ /* 0x000e220008000800 */
[----:B------:R-:W-:Y:S01]  /*01d0*/  I2FP.F32.S32 R6, R5 ;  /* 0x0000000500067245 */ /* 0x000fe20000201400 */
[----:B------:R-:W-:Y:S01]  /*01e0*/  FMUL R8, R0, R0 ;  /* 0x0000000000087220 */ /* 0x000fe20000400000 */
[----:B------:R-:W-:Y:S03]  /*01f0*/  BSSY.RECONVERGENT B0, `(.L_x_1) ;  /* 0x000001e000007945 */ /* 0x000fe60003800200 */
[----:B0-----:R-:W-:-:S04]  /*0200*/  FFMA R6, R6, UR6, R7 ;  /* 0x0000000606067c23 */ /* 0x001fc80008000007 */
[----:B------:R-:W-:-:S04]  /*0210*/  FMUL R7, R6, R6 ;  /* 0x0000000606077220 */ /* 0x000fc80000400000 */
[----:B------:R-:W-:-:S05]  /*0220*/  FADD R9, R7, R8 ;  /* 0x0000000807097221 */ /* 0x000fca0000000000 */
[----:B------:R-:W-:Y:S01]  /*0230*/  FSETP.GT.AND P0, PT, R9, 4, PT ;  /* 0x408000000900780b */ /* 0x000fe20003f04000 */
[----:B------:R-:W-:-:S12]  /*0240*/  HFMA2 R9, -RZ, RZ, 0, 0 ;  /* 0x00000000ff097431 */ /* 0x000fd800000001ff */
[----:B------:R-:W-:Y:S05]  /*0250*/  @P0 BRA `(.L_x_2) ;  /* 0x00000000005c0947 */ /* 0x000fea0003800000 */
[----:B------:R-:W-:Y:S01]  /*0260*/  IMAD.MOV.U32 R10, RZ, RZ, R7 ;  /* 0x000000ffff0a7224 */ /* 0x000fe200078e0007 */
[----:B------:R-:W-:Y:S01]  /*0270*/  MOV R11, R8 ;  /* 0x00000008000b7202 */ /* 0x000fe20000000f00 */
[----:B------:R-:W-:Y:S01]  /*0280*/  IMAD.MOV.U32 R8, RZ, RZ, R6 ;  /* 0x000000ffff087224 */ /* 0x000fe200078e0006 */
[----:B------:R-:W-:Y:S01]  /*0290*/  MOV R7, RZ ;  /* 0x000000ff00077202 */ /* 0x000fe20000000f00 */
[----:B------:R-:W0:Y:S01]  /*02a0*/  LDCU UR7, c[0x0][0x3a8] ;  /* 0x00007500ff0777ac */ /* 0x000e220008000800 */
[----:B------:R-:W-:Y:S01]  /*02b0*/  MOV R9, R0 ;  /* 0x0000000000097202 */ /* 0x000fe20000000f00 */
[----:B------:R-:W1:Y:S06]  /*02c0*/  LDCU UR6, c[0x0][0x3a8] ;  /* 0x00007500ff0677ac */ /* 0x000e6c0008000800 */
.L_x_3:
[----:B------:R-:W-:Y:S01]  /*02d0*/  IADD3 R12, PT, PT, R7, 0x1, RZ ;  /* 0x00000001070c7810 */ /* 0x000fe20007ffe0ff */
[----:B------:R-:W-:Y:S01]  /*02e0*/  FADD R7, R8, R8 ;  /* 0x0000000808077221 */ /* 0x000fe20000000000 */
[----:B------:R-:W-:Y:S02]  /*02f0*/  FADD R11, -R11, R10 ;  /* 0x0000000a0b0b7221 */ /* 0x000fe40000000100 */
[----:B0-----:R-:W-:Y:S01]  /*0300*/  ISETP.NE.AND P0, PT, R12, UR7, PT ;  /* 0x000000070c007c0c */ /* 0x001fe2000bf05270 */
[----:B------:R-:W-:Y:S01]  /*0310*/  FFMA R7, R7, R9, R0 ;  /* 0x0000000907077223 */ /* 0x000fe20000000000 */
[----:B-1----:R-:W-:-:S11]  /*0320*/  MOV R9, UR6 ;  /* 0x0000000600097c02 */ /* 0x002fd60008000f00 */
[----:B------:R-:W-:Y:S05]  /*0330*/  @!P0 BRA `(.L_x_2) ;  /* 0x0000000000248947 */ /* 0x000fea0003800000 */
[----:B------:R-:W-:Y:S01]  /*0340*/  MOV R9, R7 ;  /* 0x0000000700097202 */ /* 0x000fe20000000f00 */
[----:B------:R-:W-:-:S04]  /*0350*/  FADD R8, R6, R11 ;  /* 0x0000000b06087221 */ /* 0x000fc80000000000 */
[----:B------:R-:W-:Y:S01]  /*0360*/  FMUL R10, R8, R8 ;  /* 0x00000008080a7220 */ /* 0x000fe20000400000 */
[----:B------:R-:W-:-:S04]  /*0370*/  FMUL R11, R9, R9 ;  /* 0x00000009090b7220 */ /* 0x000fc80000400000 */
[----:B------:R-:W-:-:S05]  /*0380*/  FADD R7, R10, R11 ;  /* 0x0000000b0a077221 */ /* 0x000fca0000000000 */
[----:B------:R-:W-:Y:S01]  /*0390*/  FSETP.GT.AND P0, PT, R7, 4, PT ;  /* 0x408000000700780b */ /* 0x000fe20003f04000 */
[----:B------:R-:W-:-:S12]  /*03a0*/  IMAD.MOV.U32 R7, RZ, RZ, R12 ;  /* 0x000000ffff077224 */ /* 0x000fd800078e000c */
[----:B------:R-:W-:Y:S05]  /*03b0*/  @!P0 BRA `(.L_x_3) ;  /* 0xfffffffc00c48947 */ /* 0x000fea000383ffff */
[----:B------:R-:W-:-:S07]  /*03c0*/  MOV R9, R7 ;  /* 0x0000000700097202 */ /* 0x000fce0000000f00 */
.L_x_2:
[----:B------:R-:W-:Y:S05]  /*03d0*/  BSYNC.RECONVERGENT B0 ;  /* 0x0000000000007941 */ /* 0x000fea0003800200 */
.L_x_1:
[----:B------:R-:W-:Y:S01]  /*03e0*/  ISETP.NE.AND P0, PT, R4, 0x1, PT ;  /* 0x000000010400780c */ /* 0x000fe20003f05270 */
[----:B------:R-:W-:-:S05]  /*03f0*/  IMAD.WIDE R2, R5, 0x4, R2 ;  /* 0x0000000405027825 */ /* 0x000fca00078e0202 */
[----:B------:R0:W-:Y:S07]  /*0400*/  STG.E desc[UR4][R2.64], R9 ;  /* 0x0000000902007986 */ /* 0x0001ee000c101904 */
[----:B------:R-:W-:Y:S05]  /*0410*/  @!P0 EXIT ;  /* 0x000000000000894d */ /* 0x000fea0003800000 */
[----:B------:R-:W1:Y:S01]  /*0420*/  LDC R7, c[0x0][0x380] ;  /* 0x0000e000ff077b82 */ /* 0x000e620000000800 */
[----:B------:R-:W1:Y:S01]  /*0430*/  LDCU UR6, c[0x0][0x398] ;  /* 0x00007300ff0677ac */ /* 0x000e620008000800 */
[----:B------:R-:W-:Y:S01]  /*0440*/  IADD3 R6, PT, PT, R5, 0x1, RZ ;  /* 0x0000000105067810 */ /* 0x000fe20007ffe0ff */
[----:B------:R-:W-:Y:S01]  /*0450*/  BSSY.RECONVERGENT B0, `(.L_x_4) ;  /* 0x0000015000007945 */ /* 0x000fe20003800200 */
[----:B0-----:R-:W-:Y:S01]  /*0460*/  IMAD.MOV.U32 R9, RZ, RZ, R0 ;  /* 0x000000ffff097224 */ /* 0x001fe200078e0000 */
[----:B------:R-:W0:Y:S01]  /*0470*/  LDCU UR8, c[0x0][0x3a8] ;  /* 0x00007500ff0877ac */ /* 0x000e220008000800 */
[----:B------:R-:W-:Y:S01]  /*0480*/  I2FP.F32.S32 R6, R6 ;  /* 0x0000000600067245 */ /* 0x000fe20000201400 */
[----:B------:R-:W2:Y:S04]  /*0490*/  LDCU UR7, c[0x0][0x3a8] ;  /* 0x00007500ff0777ac */ /* 0x000ea80008000800 */
[----:B-1----:R-:W-:Y:S01]  /*04a0*/  FFMA R6, R6, UR6, R7 ;  /* 0x0000000606067c23 */ /* 0x002fe20008000007 */
[----:B------:R-:W-:-:S04]  /*04b0*/  HFMA2 R7, -RZ, RZ, 0, 0 ;  /* 0x00000000ff077431 */ /* 0x000fc800000001ff */
[----:B0-2---:R-:W-:-:S07]  /*04c0*/  MOV R8, R6 ;  /* 0x0000000600087202 */ /* 0x005fce0000000f00 */
.L_x_6:
[----:B------:R-:W-:Y:S01]  /*04d0*/  FMUL R11, R8, R8 ;  /* 0x00000008080b7220 */ /* 0x000fe20000400000 */
[----:B------:R-:W-:-:S04]  /*04e0*/  FMUL R10, R9, R9 ;  /* 0x00000009090a7220 */ /* 0x000fc80000400000 */
[----:B------:R-:W-:-:S05]  /*04f0*/  FADD R12, R11, R10 ;  /* 0x0000000a0b0c7221 */ /* 0x000fca0000000000 */
[----:B------:R-:W-:-:S13]  /*0500*/  FSETP.GT.AND P0, PT, R12, 4, PT ;  /* 0x408000000c00780b */ /* 0x000fda0003f04000 */
[----:B------:R-:W-:Y:S05]  /*0510*/  @P0 BRA `(.L_x_5) ;  /* 0x0000000000200947 */ /* 0x000fea0003800000 */
[----:B------:R-:W-:Y:S01]  /*0520*/  IADD3 R7, PT, PT, R7, 0x1, RZ ;  /* 0x0000000107077810 */ /* 0x000fe20007ffe0ff */
[----:B------:R-:W-:Y:S01]  /*0530*/  FADD R13, R8, R8 ;  /* 0x00000008080d7221 */ /* 0x000fe20000000000 */
[----:B------:R-:W-:Y:S02]  /*0540*/  FADD R11, R11, -R10 ;  /* 0x8000000a0b0b7221 */ /* 0x000fe40000000000 */
[----:B------:R-:W-:Y:S01]  /*0550*/  ISETP.NE.AND P0, PT, R7, UR7, PT ;  /* 0x0000000707007c0c */ /* 0x000fe2000bf05270 */
[----:B------:R-:W-:Y:S01]  /*0560*/  FFMA R9, R13, R9, R0 ;  /* 0x000000090d097223 */ /* 0x000fe20000000000 */
[----:B------:R-:W-:-:S11]  /*0570*/  FADD R8, R6, R11 ;  /* 0x0000000b06087221 */ /* 0x000fd60000000000 */
[----:B------:R-:W-:Y:S05]  /*0580*/  @P0 BRA `(.L_x_6) ;  /* 0xfffffffc00d00947 */ /* 0x000fea000383ffff */
[----:B------:R-:W-:-:S07]  /*0590*/  MOV R7, UR8 ;  /* 0x0000000800077c02 */ /* 0x000fce0008000f00 */
.L_x_5:
[----:B------:R-:W-:Y:S05]  /*05a0*/  BSYNC.RECONVERGENT B0 ;  /* 0x0000000000007941 */ /* 0x000fea0003800200 */
.L_x_4:
[----:B------:R-:W-:Y:S01]  /*05b0*/  ISETP.NE.AND P0, PT, R4, 0x2, PT ;  /* 0x000000020400780c */ /* 0x000fe20003f05270 */
[----:B------:R0:W-:-:S12]  /*05c0*/  STG.E desc[UR4][R2.64+0x4], R7 ;  /* 0x0000040702007986 */ /* 0x0001d8000c101904 */
[----:B0-----:R-:W-:Y:S05]  /*05d0*/  @!P0 EXIT ;  /* 0x000000000000894d */ /* 0x001fea0003800000 */
[----:B------:R-:W0:Y:S01]  /*05e0*/  LDC R7, c[0x0][0x380] ;  /* 0x0000e000ff077b82 */ /* 0x000e220000000800 */
[----:B------:R-:W0:Y:S01]  /*05f0*/  LDCU UR6, c[0x0][0x398] ;  /* 0x00007300ff0677ac */ /* 0x000e220008000800 */
[----:B------:R-:W-:Y:S01]  /*0600*/  VIADD R6, R5, 0x2 ;  /* 0x0000000205067836 */ /* 0x000fe20000000000 */
[----:B------:R-:W-:Y:S01]  /*0610*/  BSSY.RECONVERGENT B0, `(.L_x_7) ;  /* 0x0000015000007945 */ /* 0x000fe20003800200 */
[----:B------:R-:W-:Y:S01]  /*0620*/  MOV R9, R0 ;  /* 0x0000000000097202 */ /* 0x000fe20000000f00 */
[----:B------:R-:W1:Y:S02]  /*0630*/  LDCU UR8, c[0x0][0x3a8] ;  /* 0x00007500ff0877ac */ /* 0x000e640008000800 */
[----:B------:R-:W-:Y:S01]  /*0640*/  I2FP.F32.S32 R6, R6 ;  /* 0x0000000600067245 */ /* 0x000fe20000201400 */
[----:B------:R-:W2:Y:S04]  /*0650*/  LDCU UR7, c[0x0][0x3a8] ;  /* 0x00007500ff0777ac */ /* 0x000ea80008000800 */
[----:B0-----:R-:W-:Y:S01]  /*0660*/  FFMA R6, R6, UR6, R7 ;  /* 0x0000000606067c23 */ /* 0x001fe20008000007 */
[----:B------:R-:W-:-:S04]  /*0670*/  HFMA2 R7, -RZ, RZ, 0, 0 ;  /* 0x00000000ff077431 */ /* 0x000fc800000001ff */
[----:B-12---:R-:W-:-:S07]  /*0680*/  MOV R8, R6 ;  /* 0x0000000600087202 */ /* 0x006fce0000000f00 */
.L_x_9:
[----:B------:R-:W-:Y:S01]  /*0690*/  FMUL R11, R8, R8 ;  /* 0x00000008080b7220 */ /* 0x000fe20000400000 */
[----:B------:R-:W-:-:S04]  /*06a0*/  FMUL R10, R9, R9 ;  /* 0x00000009090a7220 */ /* 0x000fc80000400000 */
[----:B------:R-:W-:-:S05]  /*06b0*/  FADD R12, R11, R10 ;  /* 0x0000000a0b0c7221 */ /* 0x000fca0000000000 */
[----:B------:R-:W-:-:S13]  /*06c0*/  FSETP.GT.AND P0, PT, R12, 4, PT ;  /* 0x408000000c00780b */ /* 0x000fda0003f04000 */
[----:B------:R-:W-:Y:S05]  /*06d0*/  @P0 BRA `(.L_x_8) ;  /* 0x0000000000200947 */ /* 0x000fea0003800000 */
[----:B------:R-:W-:Y:S02]  /*06e0*/  VIADD R7, R7, 0x1 ;  /* 0x0000000107077836 */ /* 0x000fe40000000000 */
[----:B------:R-:W-:Y:S01]  /*06f0*/  FADD R13, R8, R8 ;  /* 0x00000008080d7221 */ /* 0x000fe20000000000 */
[----:B------:R-:W-:Y:S02]  /*0700*/  FADD R11, R11, -R10 ;  /* 0x8000000a0b0b7221 */ /* 0x000fe40000000000 */
[----:B------:R-:W-:Y:S01]  /*0710*/  ISETP.NE.AND P0, PT, R7, UR7, PT ;  /* 0x0000000707007c0c */ /* 0x000fe2000bf05270 */
[----:B------:R-:W-:Y:S01]  /*0720*/  FFMA R9, R13, R9, R0 ;  /* 0x000000090d097223 */ /* 0x000fe20000000000 */
[----:B------:R-:W-:-:S11]  /*0730*/  FADD R8, R6, R11 ;  /* 0x0000000b06087221 */ /* 0x000fd60000000000 */
[----:B------:R-:W-:Y:S05]  /*0740*/  @P0 BRA `(.L_x_9) ;  /* 0xfffffffc00d00947 */ /* 0x000fea000383ffff */
[----:B------:R-:W-:-:S07]  /*0750*/  MOV R7, UR8 ;  /* 0x0000000800077c02 */ /* 0x000fce0008000f00 */
.L_x_8:
[----:B------:R-:W-:Y:S05]  /*0760*/  BSYNC.RECONVERGENT B0 ;  /* 0x0000000000007941 */ /* 0x000fea0003800200 */
.L_x_7:
[----:B------:R-:W-:Y:S01]  /*0770*/  ISETP.NE.AND P0, PT, R4, 0x3, PT ;  /* 0x000000030400780c */ /* 0x000fe20003f05270 */
[----:B------:R0:W-:-:S12]  /*0780*/  STG.E desc[UR4][R2.64+0x8], R7 ;  /* 0x0000080702007986 */ /* 0x0001d8000c101904 */
[----:B0-----:R-:W-:Y:S05]  /*0790*/  @!P0 EXIT ;  /* 0x000000000000894d */ /* 0x001fea0003800000 */
[----:B------:R-:W0:Y:S01]  /*07a0*/  LDC R4, c[0x0][0x380] ;  /* 0x0000e000ff047b82 */ /* 0x000e220000000800 */
[----:B------:R-:W0:Y:S01]  /*07b0*/  LDCU UR6, c[0x0][0x398] ;  /* 0x00007300ff0677ac */ /* 0x000e220008000800 */
[----:B------:R-:W-:Y:S01]  /*07c0*/  IADD3 R5, PT, PT, R5, 0x3, RZ ;  /* 0x0000000305057810 */ /* 0x000fe20007ffe0ff */
[----:B------:R-:W-:Y:S01]  /*07d0*/  BSSY.RECONVERGENT B0, `(.L_x_10) ;  /* 0x0000015000007945 */ /* 0x000fe20003800200 */
[----:B------:R-:W-:Y:S01]  /*07e0*/  IMAD.MOV.U32 R7, RZ, RZ, R0 ;  /* 0x000000ffff077224 */ /* 0x000fe200078e0000 */
[----:B------:R-:W1:Y:S01]  /*07f0*/  LDCU UR8, c[0x0][0x3a8] ;  /* 0x00007500ff0877ac */ /* 0x000e620008000800 */
[----:B------:R-:W-:Y:S01]  /*0800*/  I2FP.F32.S32 R5, R5 ;  /* 0x0000000500057245 */ /* 0x000fe20000201400 */
[----:B------:R-:W2:Y:S04]  /*0810*/  LDCU UR7, c[0x0][0x3a8] ;  /* 0x00007500ff0777ac */ /* 0x000ea80008000800 */
[----:B0-----:R-:W-:Y:S01]  /*0820*/  FFMA R5, R5, UR6, R4 ;  /* 0x0000000605057c23 */ /* 0x001fe20008000004 */
[----:B------:R-:W-:-:S04]  /*0830*/  HFMA2 R4, -RZ, RZ, 0, 0 ;  /* 0x00000000ff047431 */ /* 0x000fc800000001ff */
[----:B-12---:R-:W-:-:S07]  /*0840*/  MOV R6, R5 ;  /* 0x0000000500067202 */ /* 0x006fce0000000f00 */
.L_x_12:
        /* <DEDUP_REMOVED lines=13> */
.L_x_11:
[----:B------:R-:W-:Y:S05]  /*0920*/  BSYNC.RECONVERGENT B0 ;  /* 0x0000000000007941 */ /* 0x000fea0003800200 */
.L_x_10:
[----:B------:R-:W-:Y:S01]  /*0930*/  STG.E desc[UR4][R2.64+0xc], R4 ;  /* 0x00000c0402007986 */ /* 0x000fe2000c101904 */
[----:B------:R-:W-:Y:S05]  /*0940*/  EXIT ;  /* 0x000000000000794d */ /* 0x000fea0003800000 */
.L_x_0:
[----:B------:R-:W0:Y:S02]  /*0950*/  LDCU UR6, c[0x0][0x390] ;  /* 0x00007200ff0677ac */ /* 0x000e240008000800 */
[----:B0-----:R-:W-:-:S04]  /*0960*/  VIMNMX R0, PT, PT, R5, UR6, !PT ;  /* 0x0000000605007c48 */ /* 0x001fc8000ffe0100 */
[----:B------:R-:W-:-:S04]  /*0970*/  IADD3 R0, PT, PT, -R5, R0, RZ ;  /* 0x0000000005007210 */ /* 0x000fc80007ffe1ff */
[----:B------:R-:W-:-:S13]  /*0980*/  ISETP.NE.AND P0, PT, R0, RZ, PT ;  /* 0x000000ff0000720c */ /* 0x000fda0003f05270 */
[----:B------:R-:W-:Y:S05]  /*0990*/  @!P0 EXIT ;  /* 0x000000000000894d */ /* 0x000fea0003800000 */
[----:B------:R-:W-:Y:S01]  /*09a0*/  ISETP.NE.AND P0, PT, R0, 0x1, PT ;  /* 0x000000010000780c */ /* 0x000fe20003f05270 */
[----:B------:R-:W-:-:S05]  /*09b0*/  IMAD.WIDE R2, R5, 0x4, R2 ;  /* 0x0000000405027825 */ /* 0x000fca00078e0202 */
[----:B------:R0:W-:Y:S07]  /*09c0*/  STG.E desc[UR4][R2.64], RZ ;  /* 0x000000ff02007986 */ /* 0x0001ee000c101904 */
[----:B------:R-:W-:Y:S05]  /*09d0*/  @!P0 EXIT ;  /* 0x000000000000894d */ /* 0x000fea0003800000 */
[----:B------:R-:W-:Y:S01]  /*09e0*/  ISETP.NE.AND P0, PT, R0, 0x2, PT ;  /* 0x000000020000780c */ /* 0x000fe20003f05270 */
[----:B------:R1:W-:-:S12]  /*09f0*/  STG.E desc[UR4][R2.64+0x4], RZ ;  /* 0x000004ff02007986 */ /* 0x0003d8000c101904 */
[----:B-1----:R-:W-:Y:S05]  /*0a00*/  @!P0 EXIT ;  /* 0x000000000000894d */ /* 0x002fea0003800000 */
[----:B------:R-:W-:Y:S01]  /*0a10*/  ISETP.NE.AND P0, PT, R0, 0x3, PT ;  /* 0x000000030000780c */ /* 0x000fe20003f05270 */
[----:B------:R1:W-:-:S12]  /*0a20*/  STG.E desc[UR4][R2.64+0x8], RZ ;  /* 0x000008ff02007986 */ /* 0x0003d8000c101904 */
[----:B-1----:R-:W-:Y:S05]  /*0a30*/  @!P0 EXIT ;  /* 0x000000000000894d */ /* 0x002fea0003800000 */
[----:B------:R-:W-:Y:S01]  /*0a40*/  STG.E desc[UR4][R2.64+0xc], RZ ;  /* 0x00000cff02007986 */ /* 0x000fe2000c101904 */
[----:B------:R-:W-:Y:S05]  /*0a50*/  EXIT ;  /* 0x000000000000794d */ /* 0x000fea0003800000 */
.L_x_13:
[----:B------:R-:W-:-:S00]  /*0a60*/  BRA `(.L_x_13) ;  /* 0xfffffffc00fc7947 */ /* 0x000fc0000383ffff */
[----:B------:R-:W-:-:S00]  /*0a70*/  NOP ;  /* 0x0000000000007918 */ /* 0x000fc00000000000 */
        /* <DEDUP_REMOVED lines=8> */
.L_x_14:


//--------------------- .nv.shared.reserved.0     --------------------------
	.section	.nv.shared.reserved.0,"aw",@nobits
	.weak		__nv_reservedSMEM_offset_0_alias
	.size		__nv_reservedSMEM_offset_0_alias, 0, 64
	.other		__nv_reservedSMEM_offset_0_alias,@"STO_CUDA_RESERVED_SHARED STV_DEFAULT"
__nv_reservedSMEM_offset_0_alias:
	.zero		0
	.zero		64


//--------------------- .nv.constant0._Z12mandelKernelffPiiiffmi --------------------------
	.section	.nv.constant0._Z12mandelKernelffPiiiffmi,"a",@progbits
	.sectionflags	@""
	.align	4
.nv.constant0._Z12mandelKernelffPiiiffmi:
	.zero		940


//--------------------- SYMBOLS --------------------------

	.type		.nv.reservedSmem.offset0,@object
	.size		.nv.reservedSmem.offset0,0x4
